def gluon_mma(
    a_ptr,
    b_ptr,
    c_ptr,
    M: gl.constexpr,
    N: gl.constexpr,
    K: gl.constexpr,
    BLK_A: gl.constexpr,
    BLK_B: gl.constexpr,
    SHARED_A: gl.constexpr,
    SHARED_B: gl.constexpr,
    ACC_LAYOUT: gl.constexpr,
    TMEM_LAYOUT: gl.constexpr,
    USE_TCGEN05: gl.constexpr,
    IS_ASYNC: gl.constexpr,
):
    offs_m = gl.arange(0, M, layout=gl.SliceLayout(1, BLK_A))
    offs_ka = gl.arange(0, K, layout=gl.SliceLayout(0, BLK_A))
    offs_kb = gl.arange(0, K, layout=gl.SliceLayout(1, BLK_B))
    offs_n = gl.arange(0, N, layout=gl.SliceLayout(0, BLK_B))
    a = gl.load(a_ptr + offs_m[:, None] * K + offs_ka[None, :])
    b = gl.load(b_ptr + offs_kb[:, None] * N + offs_n[None, :])
    a_smem = gl.allocate_shared_memory(a.dtype, [M, K], SHARED_A, a)
    b_smem = gl.allocate_shared_memory(b.dtype, [K, N], SHARED_B, b)

    if USE_TCGEN05:
        fence_async_shared()
        bar = gl.allocate_shared_memory(gl.int64, [1], mbarrier.MBarrierLayout())
        mbarrier.init(bar, count=1)
        acc_tmem = allocate_tensor_memory(gl.float32, [M, N], TMEM_LAYOUT)
        tcgen05_mma(a_smem, b_smem, acc_tmem, use_acc=False)
        tcgen05_commit(bar)
        mbarrier.wait(bar, phase=0)
        mbarrier.invalidate(bar)
        acc = acc_tmem.load(ACC_LAYOUT)
    else:
        acc = gl.zeros([M, N], dtype=gl.float32, layout=ACC_LAYOUT)
        acc = hopper.warpgroup_mma(a_smem, b_smem, acc, is_async=IS_ASYNC)
        if IS_ASYNC:
            acc = hopper.warpgroup_mma_wait(num_outstanding=0, deps=[acc])

    out_layout: gl.constexpr = gl.BlockedLayout(
        [1, 1], [1, 32], [gl.num_warps(), 1], [1, 0]
    )
    acc = gl.convert_layout(acc, out_layout)
    offs_cm = gl.arange(0, M, layout=gl.SliceLayout(1, out_layout))
    offs_cn = gl.arange(0, N, layout=gl.SliceLayout(0, out_layout))
    gl.store(c_ptr + offs_cm[:, None] * N + offs_cn[None, :], acc)

# config = {"BLOCK_K": 32, "BLOCK_M": 64, "BLOCK_N": 128, "arch": "sm_90", "dtype": "bf16", "is_async": 0, "num_warps": 4}
# arch = sm_90


// ===== COMPILED SASS (sm_90a) =====

	.target	sm_90a

	.elftype	@"ET_EXEC"


//--------------------- .note.nv.tkinfo           --------------------------
	.section	.note.nv.tkinfo,"",@"SHT_NOTE"
	.sectionflags	@"SHF_NOTE_NV_TKINFO"
	.tkinfo
        /*0018*/ 	.word	0x00000002
        /*0030*/ 	.string	""
        /*0030*/ 	.string	"ptxas"
        /*0030*/ 	.string	"Cuda compilation tools, release 13.0, V13.0.88"
        /*0030*/ 	.string	"Build cuda_13.0.r13.0/compiler.36424714_0"
        /*0030*/ 	.string	"-v  -suppress-debug-info  -lineinfo  -arch sm_90a "



//--------------------- .note.nv.cuinfo           --------------------------
	.section	.note.nv.cuinfo,"",@"SHT_NOTE"
	.sectionflags	@"SHF_NOTE_NV_CUINFO"
        /*0018*/ 	.short	0x0002
        /*001a*/ 	.short	0x005a
        /*001c*/ 	.short	0x0082
	.zero		2


//--------------------- .nv.info                  --------------------------
	.section	.nv.info,"",@"SHT_CUDA_INFO"
	.align	4


	//----- nvinfo : EIATTR_REGCOUNT
	.align		4
        /*0000*/ 	.byte	0x04, 0x2f
        /*0002*/ 	.short	(.L_1 - .L_0)
	.align		4
.L_0:
        /*0004*/ 	.word	index@(gluon_mma)
        /*0008*/ 	.word	0x00000060


	//----- nvinfo : EIATTR_FRAME_SIZE
	.align		4
.L_1:
        /*000c*/ 	.byte	0x04, 0x11
        /*000e*/ 	.short	(.L_3 - .L_2)
	.align		4
.L_2:
        /*0010*/ 	.word	index@(gluon_mma)
        /*0014*/ 	.word	0x00000000


	//----- nvinfo : EIATTR_MIN_STACK_SIZE
	.align		4
.L_3:
        /*0018*/ 	.byte	0x04, 0x12
        /*001a*/ 	.short	(.L_5 - .L_4)
	.align		4
.L_4:
        /*001c*/ 	.word	index@(gluon_mma)
        /*0020*/ 	.word	0x00000000
.L_5:


//--------------------- .nv.compat                --------------------------
	.section	.nv.compat,"",@"SHT_CUDA_COMPAT_INFO"
	.align	4
        /*0000*/ 	.byte	0x02, 0x09, 0x01, 0x00, 0x02, 0x02, 0x04, 0x00, 0x02, 0x05, 0x05, 0x00, 0x03, 0x07, 0x01, 0x01
        /*0010*/ 	.byte	0x02, 0x03, 0x00, 0x00, 0x02, 0x06, 0x01, 0x00, 0x04, 0x0b, 0x08, 0x00, 0x00, 0x00, 0x00, 0x00
        /*0020*/ 	.byte	0x00, 0x00, 0x00, 0x00


//--------------------- .nv.info.gluon_mma        --------------------------
	.section	.nv.info.gluon_mma,"",@"SHT_CUDA_INFO"
	.sectionflags	@""
	.align	4


	//----- nvinfo : EIATTR_CUDA_API_VERSION
	.align		4
        /*0000*/ 	.byte	0x04, 0x37
        /*0002*/ 	.short	(.L_7 - .L_6)
.L_6:
        /*0004*/ 	.word	0x00000082


	//----- nvinfo : EIATTR_KPARAM_INFO
	.align		4
.L_7:
        /*0008*/ 	.byte	0x04, 0x17
        /*000a*/ 	.short	(.L_9 - .L_8)
.L_8:
        /*000c*/ 	.word	0x00000000
        /*0010*/ 	.short	0x0004
        /*0012*/ 	.short	0x0020
        /*0014*/ 	.byte	0x00, 0xf4, 0x21, 0x00


	//----- nvinfo : EIATTR_KPARAM_INFO
	.align		4
.L_9:
        /*0018*/ 	.byte	0x04, 0x17
        /*001a*/ 	.short	(.L_11 - .L_10)
.L_10:
        /*001c*/ 	.word	0x00000000
        /*0020*/ 	.short	0x0003
        /*0022*/ 	.short	0x0018
        /*0024*/ 	.byte	0x00, 0xf4, 0x21, 0x00


	//----- nvinfo : EIATTR_KPARAM_INFO
	.align		4
.L_11:
        /*0028*/ 	.byte	0x04, 0x17
        /*002a*/ 	.short	(.L_13 - .L_12)
.L_12:
        /*002c*/ 	.word	0x00000000
        /*0030*/ 	.short	0x0002
        /*0032*/ 	.short	0x0010
        /*0034*/ 	.byte	0x00, 0xf4, 0x21, 0x00


	//----- nvinfo : EIATTR_KPARAM_INFO
	.align		4
.L_13:
        /*0038*/ 	.byte	0x04, 0x17
        /*003a*/ 	.short	(.L_15 - .L_14)
.L_14:
        /*003c*/ 	.word	0x00000000
        /*0040*/ 	.short	0x0001
        /*0042*/ 	.short	0x0008
        /*0044*/ 	.byte	0x00, 0xf4, 0x21, 0x00


	//----- nvinfo : EIATTR_KPARAM_INFO
	.align		4
.L_15:
        /*0048*/ 	.byte	0x04, 0x17
        /*004a*/ 	.short	(.L_17 - .L_16)
.L_16:
        /*004c*/ 	.word	0x00000000
        /*0050*/ 	.short	0x0000
        /*0052*/ 	.short	0x0000
        /*0054*/ 	.byte	0x00, 0xf4, 0x21, 0x00


	//----- nvinfo : EIATTR_SPARSE_MMA_MASK
	.align		4
.L_17:
        /*0058*/ 	.byte	0x03, 0x50
        /*005a*/ 	.short	0x0000


	//----- nvinfo : EIATTR_MAXREG_COUNT
	.align		4
        /*005c*/ 	.byte	0x03, 0x1b
        /*005e*/ 	.short	0x00ff


	//----- nvinfo : EIATTR_NUM_BARRIERS
	.align		4
        /*0060*/ 	.byte	0x02, 0x4c
        /*0062*/ 	.byte	0x01
	.zero		1


	//----- nvinfo : EIATTR_MERCURY_ISA_VERSION
	.align		4
        /*0064*/ 	.byte	0x03, 0x5f
        /*0066*/ 	.short	0x0101


	//----- nvinfo : EIATTR_EXIT_INSTR_OFFSETS
	.align		4
        /*0068*/ 	.byte	0x04, 0x1c
        /*006a*/ 	.short	(.L_19 - .L_18)


	//   ....[0]....
.L_18:
        /*006c*/ 	.word	0x00001fc0


	//----- nvinfo : EIATTR_REQNTID
	.align		4
.L_19:
        /*0070*/ 	.byte	0x04, 0x10
        /*0072*/ 	.short	(.L_21 - .L_20)
.L_20:
        /*0074*/ 	.word	0x00000080
        /*0078*/ 	.word	0x00000001
        /*007c*/ 	.word	0x00000001


	//----- nvinfo : EIATTR_CBANK_PARAM_SIZE
	.align		4
.L_21:
        /*0080*/ 	.byte	0x03, 0x19
        /*0082*/ 	.short	0x0028


	//----- nvinfo : EIATTR_PARAM_CBANK
	.align		4
        /*0084*/ 	.byte	0x04, 0x0a
        /*0086*/ 	.short	(.L_23 - .L_22)
	.align		4
.L_22:
        /*0088*/ 	.word	index@(.nv.constant0.gluon_mma)
        /*008c*/ 	.short	0x0210
        /*008e*/ 	.short	0x0028


	//----- nvinfo : EIATTR_SW_WAR
	.align		4
.L_23:
        /*0090*/ 	.byte	0x04, 0x36
        /*0092*/ 	.short	(.L_25 - .L_24)
.L_24:
        /*0094*/ 	.word	0x00000008
.L_25:


//--------------------- .nv.callgraph             --------------------------
	.section	.nv.callgraph,"",@"SHT_CUDA_CALLGRAPH"
	.align	4
	.sectionentsize	8
	.align		4
        /*0000*/ 	.word	0x00000000
	.align		4
        /*0004*/ 	.word	0xffffffff
	.align		4
        /*0008*/ 	.word	0x00000000
	.align		4
        /*000c*/ 	.word	0xfffffffe
	.align		4
        /*0010*/ 	.word	0x00000000
	.align		4
        /*0014*/ 	.word	0xfffffffd
	.align		4
        /*0018*/ 	.word	0x00000000
	.align		4
        /*001c*/ 	.word	0xfffffffc


//--------------------- .text.gluon_mma           --------------------------
	.section	.text.gluon_mma,"ax",@progbits
	.align	128
        .global         gluon_mma
        .type           gluon_mma,@function
        .size           gluon_mma,(.L_x_1 - gluon_mma)
        .other          gluon_mma,@"STO_CUDA_ENTRY STV_DEFAULT"
gluon_mma:
.text.gluon_mma:
[----:B------:R-:W-:Y:S01]  /*0000*/  LDC R1, c[0x0][0x28] ;  /* 0x00000a00ff017b82 */ /* 0x000fe20000000800 */
[----:B------:R-:W0:Y:S07]  /*0010*/  S2R R9, SR_TID.X ;  /* 0x0000000000097919 */ /* 0x000e2e0000002100 */
[----:B------:R-:W1:Y:S01]  /*0020*/  LDC.64 R18, c[0x0][0x210] ;  /* 0x00008400ff127b82 */ /* 0x000e620000000a00 */
[----:B------:R-:W-:Y:S01]  /*0030*/  ULDC.64 UR14, c[0x0][0x208] ;  /* 0x00008200000e7ab9 */ /* 0x000fe20000000a00 */
[----:B0-----:R-:W-:-:S02]  /*0040*/  SHF.R.U32.HI R0, RZ, 0x5, R9 ;  /* 0x00000005ff007819 */ /* 0x001fc40000011609 */
[C---:B------:R-:W-:Y:S02]  /*0050*/  LOP3.LUT R8, R9.reuse, 0x1f, RZ, 0xc0, !PT ;  /* 0x0000001f09087812 */ /* 0x040fe400078ec0ff */
[----:B------:R-:W-:Y:S02]  /*0060*/  SGXT.U32 R0, R0, 0x2 ;  /* 0x000000020000781a */ /* 0x000fe40000000000 */
[----:B------:R-:W-:Y:S02]  /*0070*/  LOP3.LUT R5, R9, 0x60, RZ, 0xc0, !PT ;  /* 0x0000006009057812 */ /* 0x000fe400078ec0ff */
[C---:B------:R-:W-:Y:S02]  /*0080*/  LOP3.LUT R29, R0.reuse, 0x10, RZ, 0xfc, !PT ;  /* 0x00000010001d7812 */ /* 0x040fe400078efcff */
[C---:B------:R-:W-:Y:S02]  /*0090*/  LOP3.LUT R17, R0.reuse, 0x18, RZ, 0xfc, !PT ;  /* 0x0000001800117812 */ /* 0x040fe400078efcff */
[C---:B------:R-:W-:Y:S01]  /*00a0*/  LOP3.LUT R3, R0.reuse, 0x20, RZ, 0xfc, !PT ;  /* 0x0000002000037812 */ /* 0x040fe200078efcff */
[----:B------:R-:W-:Y:S01]  /*00b0*/  IMAD.SHL.U32 R6, R29, 0x20, RZ ;  /* 0x000000201d067824 */ /* 0x000fe200078e00ff */
[----:B------:R-:W-:Y:S01]  /*00c0*/  LOP3.LUT R7, R0, 0x34, RZ, 0xfc, !PT ;  /* 0x0000003400077812 */ /* 0x000fe200078efcff */
[----:B------:R-:W-:Y:S01]  /*00d0*/  IMAD.SHL.U32 R12, R17, 0x20, RZ ;  /* 0x00000020110c7824 */ /* 0x000fe200078e00ff */
[-C--:B-1----:R-:W-:Y:S01]  /*00e0*/  LEA R50, P4, R29, R18.reuse, 0x6 ;  /* 0x000000121d327211 */ /* 0x082fe200078830ff */
[----:B------:R-:W-:Y:S01]  /*00f0*/  IMAD.SHL.U32 R28, R3, 0x20, RZ ;  /* 0x00000020031c7824 */ /* 0x000fe200078e00ff */
[-C--:B------:R-:W-:Y:S01]  /*0100*/  LEA R48, P5, R17, R18.reuse, 0x6 ;  /* 0x0000001211307211 */ /* 0x080fe200078a30ff */
[----:B------:R-:W-:Y:S01]  /*0110*/  IMAD.SHL.U32 R56, R7, 0x20, RZ ;  /* 0x0000002007387824 */ /* 0x000fe200078e00ff */
[----:B------:R-:W-:-:S02]  /*0120*/  LEA R2, P6, R3, R18, 0x6 ;  /* 0x0000001203027211 */ /* 0x000fc400078c30ff */
[-C--:B------:R-:W-:Y:S02]  /*0130*/  LEA.HI.X R51, R6, R19.reuse, RZ, 0x1, P4 ;  /* 0x0000001306337211 */ /* 0x080fe400020f0cff */
[-C--:B------:R-:W-:Y:S02]  /*0140*/  LEA.HI.X R49, R12, R19.reuse, RZ, 0x1, P5 ;  /* 0x000000130c317211 */ /* 0x080fe400028f0cff */
[----:B------:R-:W-:Y:S01]  /*0150*/  LEA R6, P5, R7, R18, 0x6 ;  /* 0x0000001207067211 */ /* 0x000fe200078a30ff */
[----:B------:R-:W-:Y:S01]  /*0160*/  IMAD.WIDE.U32 R50, R8, 0x2, R50 ;  /* 0x0000000208327825 */ /* 0x000fe200078e0032 */
[-C--:B------:R-:W-:Y:S02]  /*0170*/  LEA.HI.X R3, R28, R19.reuse, RZ, 0x1, P6 ;  /* 0x000000131c037211 */ /* 0x080fe400030f0cff */
[----:B------:R-:W-:Y:S01]  /*0180*/  LEA.HI.X R7, R56, R19, RZ, 0x1, P5 ;  /* 0x0000001338077211 */ /* 0x000fe200028f0cff */
[----:B------:R-:W-:Y:S01]  /*0190*/  IMAD.WIDE.U32 R48, R8, 0x2, R48 ;  /* 0x0000000208307825 */ /* 0x000fe200078e0030 */
[----:B------:R-:W-:-:S02]  /*01a0*/  LOP3.LUT R23, R0, 0x28, RZ, 0xfc, !PT ;  /* 0x0000002800177812 */ /* 0x000fc400078efcff */
[-C--:B------:R-:W-:Y:S01]  /*01b0*/  LEA R20, P0, R5, R18.reuse, 0x1 ;  /* 0x0000001205147211 */ /* 0x080fe200078008ff */
[----:B------:R-:W-:Y:S01]  /*01c0*/  IMAD.WIDE.U32 R56, R8, 0x2, R2 ;  /* 0x0000000208387825 */ /* 0x000fe200078e0002 */
[C---:B------:R-:W-:Y:S01]  /*01d0*/  LOP3.LUT R37, R0.reuse, 0x8, RZ, 0xfc, !PT ;  /* 0x0000000800257812 */ /* 0x040fe200078efcff */
[----:B------:R-:W0:Y:S01]  /*01e0*/  LDC.64 R2, c[0x0][0x218] ;  /* 0x00008600ff027b82 */ /* 0x000e220000000a00 */
[C---:B------:R-:W-:Y:S01]  /*01f0*/  LOP3.LUT R45, R0.reuse, 0x38, RZ, 0xfc, !PT ;  /* 0x00000038002d7812 */ /* 0x040fe200078efcff */
[----:B------:R-:W-:Y:S01]  /*0200*/  IMAD.SHL.U32 R34, R23, 0x20, RZ ;  /* 0x0000002017227824 */ /* 0x000fe200078e00ff */
[C---:B------:R-:W-:Y:S01]  /*0210*/  LOP3.LUT R25, R0.reuse, 0x30, RZ, 0xfc, !PT ;  /* 0x0000003000197812 */ /* 0x040fe200078efcff */
[----:B------:R-:W-:Y:S01]  /*0220*/  IMAD.SHL.U32 R4, R37, 0x20, RZ ;  /* 0x0000002025047824 */ /* 0x000fe200078e00ff */
[----:B------:R-:W-:Y:S01]  /*0230*/  LOP3.LUT R35, R0, 0x4, RZ, 0xfc, !PT ;  /* 0x0000000400237812 */ /* 0x000fe200078efcff */
[----:B------:R-:W-:Y:S01]  /*0240*/  IMAD.SHL.U32 R40, R45, 0x20, RZ ;  /* 0x000000202d287824 */ /* 0x000fe200078e00ff */
[----:B------:R-:W-:Y:S01]  /*0250*/  LEA.HI.X R21, R5, R19, RZ, 0x1, P0 ;  /* 0x0000001305157211 */ /* 0x000fe200000f0cff */
[----:B------:R-:W-:Y:S01]  /*0260*/  IMAD.SHL.U32 R38, R25, 0x20, RZ ;  /* 0x0000002019267824 */ /* 0x000fe200078e00ff */
[----:B------:R-:W-:-:S02]  /*0270*/  LEA R22, P0, R23, R18, 0x6 ;  /* 0x0000001217167211 */ /* 0x000fc400078030ff */
[----:B------:R-:W-:Y:S01]  /*0280*/  LOP3.LUT R15, R0, 0x14, RZ, 0xfc, !PT ;  /* 0x00000014000f7812 */ /* 0x000fe200078efcff */
[----:B------:R-:W-:Y:S01]  /*0290*/  IMAD.WIDE.U32 R54, R8, 0x2, R20 ;  /* 0x0000000208367825 */ /* 0x000fe200078e0014 */
[C---:B------:R-:W-:Y:S01]  /*02a0*/  LOP3.LUT R33, R0.reuse, 0xc, RZ, 0xfc, !PT ;  /* 0x0000000c00217812 */ /* 0x040fe200078efcff */
[----:B------:R-:W2:Y:S01]  /*02b0*/  LDG.E.U16 R20, desc[UR14][R48.64] ;  /* 0x0000000e30147981 */ /* 0x000ea2000c1e1500 */
[C---:B------:R-:W-:Y:S01]  /*02c0*/  LOP3.LUT R11, R0.reuse, 0x1c, RZ, 0xfc, !PT ;  /* 0x0000001c000b7812 */ /* 0x040fe200078efcff */
[----:B------:R-:W-:Y:S01]  /*02d0*/  IMAD.SHL.U32 R14, R15, 0x20, RZ ;  /* 0x000000200f0e7824 */ /* 0x000fe200078e00ff */
[C---:B------:R-:W-:Y:S01]  /*02e0*/  LOP3.LUT R31, R0.reuse, 0x24, RZ, 0xfc, !PT ;  /* 0x00000024001f7812 */ /* 0x040fe200078efcff */
[----:B------:R-:W-:Y:S01]  /*02f0*/  IMAD.SHL.U32 R10, R33, 0x20, RZ ;  /* 0x00000020210a7824 */ /* 0x000fe200078e00ff */
[C---:B------:R-:W-:Y:S01]  /*0300*/  LOP3.LUT R27, R0.reuse, 0x2c, RZ, 0xfc, !PT ;  /* 0x0000002c001b7812 */ /* 0x040fe200078efcff */
[----:B------:R-:W-:Y:S01]  /*0310*/  IMAD.SHL.U32 R16, R11, 0x20, RZ ;  /* 0x000000200b107824 */ /* 0x000fe200078e00ff */
[----:B------:R-:W-:Y:S01]  /*0320*/  LOP3.LUT R13, R0, 0x3c, RZ, 0xfc, !PT ;  /* 0x0000003c000d7812 */ /* 0x000fe200078efcff */
[----:B------:R-:W-:Y:S01]  /*0330*/  IMAD.SHL.U32 R0, R35, 0x20, RZ ;  /* 0x0000002023007824 */ /* 0x000fe200078e00ff */
[-C--:B------:R-:W-:Y:S01]  /*0340*/  LEA R44, P2, R45, R18.reuse, 0x6 ;  /* 0x000000122d2c7211 */ /* 0x080fe200078430ff */
[----:B------:R-:W-:Y:S01]  /*0350*/  IMAD.SHL.U32 R32, R31, 0x20, RZ ;  /* 0x000000201f207824 */ /* 0x000fe200078e00ff */
[-C--:B------:R-:W-:Y:S01]  /*0360*/  LEA R52, P3, R37, R18.reuse, 0x6 ;  /* 0x0000001225347211 */ /* 0x080fe200078630ff */
[----:B------:R-:W-:Y:S01]  /*0370*/  IMAD.SHL.U32 R36, R27, 0x20, RZ ;  /* 0x000000201b247824 */ /* 0x000fe200078e00ff */
[-C--:B------:R-:W-:Y:S01]  /*0380*/  LEA.HI.X R23, R34, R19.reuse, RZ, 0x1, P0 ;  /* 0x0000001322177211 */ /* 0x080fe200000f0cff */
[----:B------:R-:W-:Y:S01]  /*0390*/  IMAD.SHL.U32 R58, R13, 0x20, RZ ;  /* 0x000000200d3a7824 */ /* 0x000fe200078e00ff */
[-C--:B------:R-:W-:Y:S01]  /*03a0*/  LEA R24, P1, R25, R18.reuse, 0x6 ;  /* 0x0000001219187211 */ /* 0x080fe200078230ff */
[C---:B------:R-:W-:Y:S01]  /*03b0*/  IMAD.SHL.U32 R92, R35.reuse, 0x80, RZ ;  /* 0x00000080235c7824 */ /* 0x040fe200078e00ff */
[----:B------:R-:W-:Y:S01]  /*03c0*/  LEA R46, P0, R35, R18, 0x6 ;  /* 0x00000012232e7211 */ /* 0x000fe200078030ff */
[----:B------:R-:W3:Y:S01]  /*03d0*/  LDG.E.U16 R21, desc[UR14][R54.64] ;  /* 0x0000000e36157981 */ /* 0x000ee2000c1e1500 */
[----:B------:R-:W-:-:S02]  /*03e0*/  LEA.HI.X R53, R4, R19, RZ, 0x1, P3 ;  /* 0x0000001304357211 */ /* 0x000fc400018f0cff */
[-C--:B------:R-:W-:Y:S02]  /*03f0*/  LEA.HI.X R45, R40, R19.reuse, RZ, 0x1, P2 ;  /* 0x00000013282d7211 */ /* 0x080fe400010f0cff */
[-C--:B------:R-:W-:Y:S01]  /*0400*/  LEA R40, P2, R15, R18.reuse, 0x6 ;  /* 0x000000120f287211 */ /* 0x080fe200078430ff */
[----:B------:R-:W-:Y:S01]  /*0410*/  IMAD.WIDE.U32 R52, R8, 0x2, R52 ;  /* 0x0000000208347825 */ /* 0x000fe200078e0034 */
[-C--:B------:R-:W-:Y:S02]  /*0420*/  LEA.HI.X R25, R38, R19.reuse, RZ, 0x1, P1 ;  /* 0x0000001326197211 */ /* 0x080fe400008f0cff */
[----:B------:R-:W-:Y:S02]  /*0430*/  LEA.HI.X R47, R0, R19, RZ, 0x1, P0 ;  /* 0x00000013002f7211 */ /* 0x000fe400000f0cff */
[-C--:B------:R-:W-:Y:S02]  /*0440*/  LEA R30, P3, R31, R18.reuse, 0x6 ;  /* 0x000000121f1e7211 */ /* 0x080fe400078630ff */
[----:B------:R-:W-:-:S02]  /*0450*/  LEA R26, P4, R27, R18, 0x6 ;  /* 0x000000121b1a7211 */ /* 0x000fc400078830ff */
[-C--:B------:R-:W-:Y:S02]  /*0460*/  LEA R12, P6, R13, R18.reuse, 0x6 ;  /* 0x000000120d0c7211 */ /* 0x080fe400078c30ff */
[-C--:B------:R-:W-:Y:S02]  /*0470*/  LEA R42, P1, R33, R18.reuse, 0x6 ;  /* 0x00000012212a7211 */ /* 0x080fe400078230ff */
[----:B------:R-:W-:Y:S02]  /*0480*/  LEA R38, P0, R11, R18, 0x6 ;  /* 0x000000120b267211 */ /* 0x000fe400078030ff */
[-C--:B------:R-:W-:Y:S01]  /*0490*/  LEA.HI.X R41, R14, R19.reuse, RZ, 0x1, P2 ;  /* 0x000000130e297211 */ /* 0x080fe200010f0cff */
[----:B------:R0:W4:Y:S01]  /*04a0*/  LDG.E.U16 R18, desc[UR14][R52.64] ;  /* 0x0000000e34127981 */ /* 0x000122000c1e1500 */
[-C--:B------:R-:W-:Y:S02]  /*04b0*/  LEA.HI.X R43, R10, R19.reuse, RZ, 0x1, P1 ;  /* 0x000000130a2b7211 */ /* 0x080fe400008f0cff */
[----:B------:R-:W-:-:S02]  /*04c0*/  LEA.HI.X R39, R16, R19, RZ, 0x1, P0 ;  /* 0x0000001310277211 */ /* 0x000fc400000f0cff */
[-C--:B------:R-:W-:Y:S02]  /*04d0*/  LEA.HI.X R31, R32, R19.reuse, RZ, 0x1, P3 ;  /* 0x00000013201f7211 */ /* 0x080fe400018f0cff */
[-C--:B------:R-:W-:Y:S02]  /*04e0*/  LEA.HI.X R27, R36, R19.reuse, RZ, 0x1, P4 ;  /* 0x00000013241b7211 */ /* 0x080fe400020f0cff */
[----:B------:R-:W-:Y:S02]  /*04f0*/  LEA.HI.X R13, R58, R19, RZ, 0x1, P6 ;  /* 0x000000133a0d7211 */ /* 0x000fe400030f0cff */
[----:B------:R1:W5:Y:S01]  /*0500*/  LDG.E.U16 R19, desc[UR14][R50.64] ;  /* 0x0000000e32137981 */ /* 0x000362000c1e1500 */
[----:B------:R-:W-:Y:S01]  /*0510*/  IMAD.WIDE.U32 R40, R8, 0x2, R40 ;  /* 0x0000000208287825 */ /* 0x000fe200078e0028 */
[----:B0-----:R-:W-:-:S03]  /*0520*/  LEA R52, P0, R5, R2, 0x3 ;  /* 0x0000000205347211 */ /* 0x001fc600078018ff */
[C---:B------:R-:W-:Y:S02]  /*0530*/  IMAD.WIDE.U32 R48, R8.reuse, 0x2, R30 ;  /* 0x0000000208307825 */ /* 0x040fe400078e001e */
[----:B------:R0:W5:Y:S02]  /*0540*/  LDG.E.U16 R31, desc[UR14][R40.64] ;  /* 0x0000000e281f7981 */ /* 0x000164000c1e1500 */
[----:B-1----:R-:W-:-:S04]  /*0550*/  IMAD.WIDE.U32 R50, R8, 0x2, R6 ;  /* 0x0000000208327825 */ /* 0x002fc800078e0006 */
[----:B------:R-:W-:Y:S02]  /*0560*/  IMAD.SHL.U32 R88, R33, 0x80, RZ ;  /* 0x0000008021587824 */ /* 0x000fe400078e00ff */
[C---:B------:R-:W-:Y:S01]  /*0570*/  IMAD.WIDE.U32 R62, R8.reuse, 0x2, R44 ;  /* 0x00000002083e7825 */ /* 0x040fe200078e002c */
[----:B------:R-:W-:Y:S01]  /*0580*/  LEA R54, P1, R37, R2, 0x8 ;  /* 0x0000000225367211 */ /* 0x000fe200078240ff */
[----:B------:R-:W5:Y:S02]  /*0590*/  LDG.E.U16 R34, desc[UR14][R48.64] ;  /* 0x0000000e30227981 */ /* 0x000f64000c1e1500 */
[----:B------:R-:W-:Y:S02]  /*05a0*/  IMAD.SHL.U32 R7, R5, 0x4, RZ ;  /* 0x0000000405077824 */ /* 0x000fe400078e00ff */
[----:B------:R-:W-:-:S03]  /*05b0*/  IMAD.WIDE.U32 R26, R8, 0x2, R26 ;  /* 0x00000002081a7825 */ /* 0x000fc600078e001a */
[-C--:B------:R-:W-:Y:S02]  /*05c0*/  LEA.HI.X R53, R7, R3.reuse, RZ, 0x1, P0 ;  /* 0x0000000307357211 */ /* 0x080fe400000f0cff */
[----:B0-----:R-:W-:Y:S01]  /*05d0*/  LEA R40, P0, R35, R2, 0x8 ;  /* 0x0000000223287211 */ /* 0x001fe200078040ff */
[----:B------:R-:W-:Y:S01]  /*05e0*/  IMAD.WIDE.U32 R12, R8, 0x2, R12 ;  /* 0x00000002080c7825 */ /* 0x000fe200078e000c */
[----:B------:R0:W5:Y:S02]  /*05f0*/  LDG.E.U16 R36, desc[UR14][R26.64] ;  /* 0x0000000e1a247981 */ /* 0x000164000c1e1500 */
[----:B------:R-:W-:Y:S01]  /*0600*/  LEA.HI.X R41, R92, R3, RZ, 0x1, P0 ;  /* 0x000000035c297211 */ /* 0x000fe200000f0cff */
[----:B------:R-:W-:Y:S02]  /*0610*/  IMAD.WIDE.U32 R44, R8, 0x2, R38 ;  /* 0x00000002082c7825 */ /* 0x000fe400078e0026 */
[----:B------:R1:W5:Y:S02]  /*0620*/  LDG.E.U16 R39, desc[UR14][R12.64] ;  /* 0x0000000e0c277981 */ /* 0x000364000c1e1500 */
[----:B------:R-:W-:-:S02]  /*0630*/  IMAD.SHL.U32 R90, R37, 0x80, RZ ;  /* 0x00000080255a7824 */ /* 0x000fc400078e00ff */
[----:B------:R-:W-:Y:S01]  /*0640*/  IMAD.SHL.U32 R6, R29, 0x80, RZ ;  /* 0x000000801d067824 */ /* 0x000fe200078e00ff */
[-C--:B0-----:R-:W-:Y:S01]  /*0650*/  LEA R26, P0, R33, R2.reuse, 0x8 ;  /* 0x00000002211a7211 */ /* 0x081fe200078040ff */
[----:B------:R-:W-:Y:S01]  /*0660*/  IMAD.SHL.U32 R0, R15, 0x80, RZ ;  /* 0x000000800f007824 */ /* 0x000fe200078e00ff */
[-C--:B------:R-:W-:Y:S01]  /*0670*/  LEA R10, P2, R11, R2.reuse, 0x8 ;  /* 0x000000020b0a7211 */ /* 0x080fe200078440ff */
[----:B------:R-:W-:Y:S01]  /*0680*/  IMAD.SHL.U32 R4, R17, 0x80, RZ ;  /* 0x0000008011047824 */ /* 0x000fe200078e00ff */
[-C--:B------:R-:W-:Y:S01]  /*0690*/  LEA.HI.X R27, R88, R3.reuse, RZ, 0x1, P0 ;  /* 0x00000003581b7211 */ /* 0x080fe200000f0cff */
[----:B------:R-:W-:Y:S01]  /*06a0*/  IMAD.WIDE.U32 R42, R8, 0x2, R42 ;  /* 0x00000002082a7825 */ /* 0x000fe200078e002a */
[-C--:B-1----:R-:W-:Y:S01]  /*06b0*/  LEA R12, P0, R29, R2.reuse, 0x8 ;  /* 0x000000021d0c7211 */ /* 0x082fe200078040ff */
[----:B------:R-:W5:Y:S01]  /*06c0*/  LDG.E.U16 R32, desc[UR14][R44.64] ;  /* 0x0000000e2c207981 */ /* 0x000f62000c1e1500 */
[-C--:B------:R-:W-:Y:S02]  /*06d0*/  LEA.HI.X R55, R90, R3.reuse, RZ, 0x1, P1 ;  /* 0x000000035a377211 */ /* 0x080fe400008f0cff */
[-C--:B------:R-:W-:Y:S01]  /*06e0*/  LEA.HI.X R13, R6, R3.reuse, RZ, 0x1, P0 ;  /* 0x00000003060d7211 */ /* 0x080fe200000f0cff */
[----:B------:R-:W-:Y:S01]  /*06f0*/  IMAD.WIDE.U32 R48, R8, 0x2, R52 ;  /* 0x0000000208307825 */ /* 0x000fe200078e0034 */
[-C--:B------:R-:W-:Y:S01]  /*0700*/  LEA R14, P1, R15, R2.reuse, 0x8 ;  /* 0x000000020f0e7211 */ /* 0x080fe200078240ff */
[----:B------:R-:W5:Y:S01]  /*0710*/  LDG.E.U16 R30, desc[UR14][R42.64] ;  /* 0x0000000e2a1e7981 */ /* 0x000f62000c1e1500 */
[----:B------:R-:W-:Y:S01]  /*0720*/  LEA R16, P0, R17, R2, 0x8 ;  /* 0x0000000211107211 */ /* 0x000fe200078040ff */
[----:B------:R-:W-:Y:S01]  /*0730*/  IMAD.SHL.U32 R2, R11, 0x80, RZ ;  /* 0x000000800b027824 */ /* 0x000fe200078e00ff */
[-C--:B------:R-:W-:Y:S01]  /*0740*/  LEA.HI.X R15, R0, R3.reuse, RZ, 0x1, P1 ;  /* 0x00000003000f7211 */ /* 0x080fe200008f0cff */
[----:B------:R-:W-:Y:S01]  /*0750*/  IMAD.WIDE.U32 R58, R8, 0x2, R22 ;  /* 0x00000002083a7825 */ /* 0x000fe200078e0016 */
[-C--:B------:R-:W-:Y:S01]  /*0760*/  LEA.HI.X R17, R4, R3.reuse, RZ, 0x1, P0 ;  /* 0x0000000304117211 */ /* 0x080fe200000f0cff */
[----:B------:R-:W5:Y:S01]  /*0770*/  LDG.E.U16 R38, desc[UR14][R50.64] ;  /* 0x0000000e32267981 */ /* 0x000f62000c1e1500 */
[----:B------:R-:W-:Y:S01]  /*0780*/  LEA.HI.X R11, R2, R3, RZ, 0x1, P2 ;  /* 0x00000003020b7211 */ /* 0x000fe200010f0cff */
[----:B------:R-:W-:-:S02]  /*0790*/  IMAD.WIDE.U32 R60, R8, 0x2, R24 ;  /* 0x00000002083c7825 */ /* 0x000fc400078e0018 */
[----:B------:R-:W5:Y:S02]  /*07a0*/  LDG.E.U16 R37, desc[UR14][R48.64] ;  /* 0x0000000e30257981 */ /* 0x000f64000c1e1500 */
[C---:B------:R-:W-:Y:S02]  /*07b0*/  IMAD.WIDE.U32 R46, R8.reuse, 0x2, R46 ;  /* 0x00000002082e7825 */ /* 0x040fe400078e002e */
[----:B------:R-:W5:Y:S02]  /*07c0*/  LDG.E.U16 R35, desc[UR14][R48.64+0x40] ;  /* 0x0000400e30237981 */ /* 0x000f64000c1e1500 */
[C---:B------:R-:W-:Y:S02]  /*07d0*/  IMAD.WIDE.U32 R52, R8.reuse, 0x2, R40 ;  /* 0x0000000208347825 */ /* 0x040fe400078e0028 */
[----:B------:R-:W5:Y:S02]  /*07e0*/  LDG.E.U16 R33, desc[UR14][R48.64+0x80] ;  /* 0x0000800e30217981 */ /* 0x000f64000c1e1500 */
        /* <DEDUP_REMOVED lines=10> */
[----:B------:R-:W-:Y:S02]  /*0890*/  IMAD.WIDE.U32 R10, R8, 0x2, R10 ;  /* 0x00000002080a7825 */ /* 0x000fe400078e000a */
[----:B------:R-:W5:Y:S04]  /*08a0*/  LDG.E.U16 R28, desc[UR14][R46.64] ;  /* 0x0000000e2e1c7981 */ /* 0x000f68000c1e1500 */
        /* <DEDUP_REMOVED lines=19> */
[----:B------:R0:W5:Y:S04]  /*09e0*/  LDG.E.U16 R57, desc[UR14][R14.64+0xc0] ;  /* 0x0000c00e0e397981 */ /* 0x000168000c1e1500 */
[----:B------:R-:W5:Y:S04]  /*09f0*/  LDG.E.U16 R58, desc[UR14][R16.64] ;  /* 0x0000000e103a7981 */ /* 0x000f68000c1e1500 */
[----:B------:R-:W5:Y:S04]  /*0a00*/  LDG.E.U16 R59, desc[UR14][R16.64+0x40] ;  /* 0x0000400e103b7981 */ /* 0x000f68000c1e1500 */
[----:B------:R-:W5:Y:S04]  /*0a10*/  LDG.E.U16 R60, desc[UR14][R16.64+0x80] ;  /* 0x0000800e103c7981 */ /* 0x000f68000c1e1500 */
[----:B------:R-:W5:Y:S04]  /*0a20*/  LDG.E.U16 R12, desc[UR14][R16.64+0xc0] ;  /* 0x0000c00e100c7981 */ /* 0x000f68000c1e1500 */
[----:B------:R-:W5:Y:S04]  /*0a30*/  LDG.E.U16 R13, desc[UR14][R10.64] ;  /* 0x0000000e0a0d7981 */ /* 0x000f68000c1e1500 */
[----:B------:R-:W5:Y:S04]  /*0a40*/  LDG.E.U16 R89, desc[UR14][R10.64+0x40] ;  /* 0x0000400e0a597981 */ /* 0x000f68000c1e1500 */
[----:B------:R-:W5:Y:S04]  /*0a50*/  LDG.E.U16 R91, desc[UR14][R10.64+0x80] ;  /* 0x0000800e0a5b7981 */ /* 0x000f68000c1e1500 */
[----:B------:R1:W5:Y:S01]  /*0a60*/  LDG.E.U16 R93, desc[UR14][R10.64+0xc0] ;  /* 0x0000c00e0a5d7981 */ /* 0x000362000c1e1500 */
[----:B------:R-:W1:Y:S01]  /*0a70*/  S2UR UR13, SR_CgaCtaId ;  /* 0x00000000000d79c3 */ /* 0x000e620000008800 */
[----:B0-----:R-:W-:Y:S01]  /*0a80*/  SHF.R.S32.HI R14, RZ, 0x6, R9 ;  /* 0x00000006ff0e7819 */ /* 0x001fe20000011409 */
[----:B------:R-:W-:-:S03]  /*0a90*/  IMAD.SHL.U32 R3, R9, 0x20, RZ ;  /* 0x0000002009037824 */ /* 0x000fc600078e00ff */
[----:B------:R-:W-:Y:S02]  /*0aa0*/  SGXT R14, R14, 0x1 ;  /* 0x000000010e0e781a */ /* 0x000fe40000000200 */
[----:B------:R-:W-:Y:S01]  /*0ab0*/  LOP3.LUT R15, R3, 0x60, RZ, 0xc0, !PT ;  /* 0x00000060030f7812 */ /* 0x000fe200078ec0ff */
[C---:B------:R-:W-:Y:S01]  /*0ac0*/  IMAD.SHL.U32 R3, R9.reuse, 0x2, RZ ;  /* 0x0000000209037824 */ /* 0x040fe200078e00ff */
[----:B------:R-:W-:Y:S01]  /*0ad0*/  LOP3.LUT R14, R14, 0x90, RZ, 0xc0, !PT ;  /* 0x000000900e0e7812 */ /* 0x000fe200078ec0ff */
[C---:B------:R-:W-:Y:S01]  /*0ae0*/  IMAD.SHL.U32 R61, R9.reuse, 0x100, RZ ;  /* 0x00000100093d7824 */ /* 0x040fe200078e00ff */
[C---:B-1----:R-:W-:Y:S01]  /*0af0*/  LOP3.LUT R11, R9.reuse, 0x40, RZ, 0xc0, !PT ;  /* 0x00000040090b7812 */ /* 0x042fe200078ec0ff */
[----:B------:R-:W-:Y:S01]  /*0b00*/  IMAD.SHL.U32 R62, R9, 0x10, RZ ;  /* 0x00000010093e7824 */ /* 0x000fe200078e00ff */
[----:B------:R-:W-:Y:S02]  /*0b10*/  LOP3.LUT R14, R14, 0x7e, R3, 0x78, !PT ;  /* 0x0000007e0e0e7812 */ /* 0x000fe400078e7803 */
[----:B------:R-:W-:Y:S01]  /*0b20*/  SHF.R.S32.HI R3, RZ, 0x2, R9 ;  /* 0x00000002ff037819 */ /* 0x000fe20000011409 */
[----:B------:R-:W-:Y:S01]  /*0b30*/  IMAD R8, R8, 0x2, R7 ;  /* 0x0000000208087824 */ /* 0x000fe200078e0207 */
[----:B------:R-:W-:-:S02]  /*0b40*/  LOP3.LUT R61, R61, 0x1800, RZ, 0xc0, !PT ;  /* 0x000018003d3d7812 */ /* 0x000fc400078ec0ff */
[----:B------:R-:W-:Y:S01]  /*0b50*/  SHF.R.S32.HI R9, RZ, 0x5, R9 ;  /* 0x00000005ff097819 */ /* 0x000fe20000011409 */
[----:B------:R-:W-:Y:S01]  /*0b60*/  UMOV UR4, 0x400 ;  /* 0x0000040000047882 */ /* 0x000fe20000000000 */
[----:B------:R-:W-:Y:S02]  /*0b70*/  SHF.R.U32.HI R5, RZ, 0x1, R5 ;  /* 0x00000001ff057819 */ /* 0x000fe40000011605 */
[--C-:B------:R-:W-:Y:S01]  /*0b80*/  LOP3.LUT R10, R15, 0x780, R62.reuse, 0xf8, !PT ;  /* 0x000007800f0a7812 */ /* 0x100fe200078ef83e */
[----:B------:R-:W-:Y:S01]  /*0b90*/  ULEA UR13, UR13, UR4, 0x18 ;  /* 0x000000040d0d7291 */ /* 0x000fe2000f8ec03f */
[----:B------:R-:W-:Y:S02]  /*0ba0*/  SGXT R3, R3, 0x1 ;  /* 0x000000010303781a */ /* 0x000fe40000000200 */
[----:B------:R-:W-:Y:S02]  /*0bb0*/  LOP3.LUT R62, R61, 0x70, R62, 0xf8, !PT ;  /* 0x000000703d3e7812 */ /* 0x000fe400078ef83e */
[----:B------:R-:W-:-:S02]  /*0bc0*/  SGXT R9, R9, 0x1 ;  /* 0x000000010909781a */ /* 0x000fc40000000200 */
[----:B------:R-:W-:Y:S02]  /*0bd0*/  LOP3.LUT R8, R8, R5, RZ, 0x3c, !PT ;  /* 0x0000000508087212 */ /* 0x000fe400078e3cff */
[----:B------:R-:W-:Y:S02]  /*0be0*/  LOP3.LUT R5, R10, 0x2010, R3, 0xf8, !PT ;  /* 0x000020100a057812 */ /* 0x000fe400078ef803 */
[----:B------:R-:W-:Y:S02]  /*0bf0*/  LOP3.LUT R3, R62, 0x2010, R9, 0x78, !PT ;  /* 0x000020103e037812 */ /* 0x000fe400078e7809 */
[----:B------:R-:W-:Y:S01]  /*0c00*/  LOP3.LUT R9, R14, 0x20, RZ, 0x3c, !PT ;  /* 0x000000200e097812 */ /* 0x000fe200078e3cff */
[----:B--2---:R-:W-:Y:S01]  /*0c10*/  STS.U16 [R14+UR13+0x2600], R20 ;  /* 0x002600140e007988 */ /* 0x004fe2000800040d */
[----:B------:R-:W-:-:S03]  /*0c20*/  UIADD3 UR4, UR13, 0x2000, URZ ;  /* 0x000020000d047890 */ /* 0x000fc6000fffe03f */
[----:B---3--:R-:W-:Y:S01]  /*0c30*/  STS.U16 [R14+UR13+0x2000], R21 ;  /* 0x002000150e007988 */ /* 0x008fe2000800040d */
[----:B------:R-:W-:-:S03]  /*0c40*/  USHF.R.U32.HI UR6, URZ, 0x4, UR13 ;  /* 0x000000043f067899 */ /* 0x000fc6000801160d */
[----:B----4-:R-:W-:Y:S04]  /*0c50*/  STS.U16 [R14+UR13+0x2200], R18 ;  /* 0x002200120e007988 */ /* 0x010fe8000800040d */
[----:B-----5:R-:W-:Y:S01]  /*0c60*/  STS.U16 [R14+UR13+0x2400], R19 ;  /* 0x002400130e007988 */ /* 0x020fe2000800040d */
[----:B------:R-:W-:Y:S02]  /*0c70*/  USHF.R.U32.HI UR4, URZ, 0x4, UR4 ;  /* 0x000000043f047899 */ /* 0x000fe40008011604 */
[----:B------:R-:W-:Y:S02]  /*0c80*/  USGXT.U32 UR6, UR6, 0xe ;  /* 0x0000000e0606789a */ /* 0x000fe40008000000 */
[----:B------:R-:W-:Y:S02]  /*0c90*/  USGXT.U32 UR4, UR4, 0xe ;  /* 0x0000000e0404789a */ /* 0x000fe40008000000 */
[----:B------:R-:W-:Y:S01]  /*0ca0*/  ULOP3.LUT UR8, UR6, 0x1000000, URZ, 0xfc, !UPT ;  /* 0x0100000006087892 */ /* 0x000fe2000f8efc3f */
[----:B------:R-:W-:Y:S01]  /*0cb0*/  UMOV UR17, 0x80000020 ;  /* 0x8000002000117882 */ /* 0x000fe20000000000 */
[----:B------:R-:W-:-:S03]  /*0cc0*/  UMOV UR19, 0x40000040 ;  /* 0x4000004000137882 */ /* 0x000fc60000000000 */
[----:B------:R-:W-:Y:S02]  /*0cd0*/  UMOV UR16, UR4 ;  /* 0x0000000400107c82 */ /* 0x000fe40008000000 */
[----:B------:R-:W-:Y:S01]  /*0ce0*/  UMOV UR18, UR8 ;  /* 0x0000000800127c82 */ /* 0x000fe20008000000 */
[----:B------:R-:W-:Y:S04]  /*0cf0*/  STS.U16 [R14+UR13+0x2800], R23 ;  /* 0x002800170e007988 */ /* 0x000fe8000800040d */
        /* <DEDUP_REMOVED lines=11> */
[----:B------:R-:W-:Y:S04]  /*0db0*/  STS.U16 [R8+UR13], R37 ;  /* 0x0000002508007988 */ /* 0x000fe8000800040d */
        /* <DEDUP_REMOVED lines=25> */
[----:B------:R0:W-:Y:S04]  /*0f50*/  STS.U16 [R8+UR13+0x1c00], R60 ;  /* 0x001c003c08007988 */ /* 0x0001e8000800040d */
[----:B------:R-:W-:Y:S04]  /*0f60*/  STS.U16 [R8+UR13+0x1c40], R12 ;  /* 0x001c400c08007988 */ /* 0x000fe8000800040d */
[----:B------:R-:W-:Y:S04]  /*0f70*/  STS.U16 [R8+UR13+0xe40], R13 ;  /* 0x000e400d08007988 */ /* 0x000fe8000800040d */
[----:B------:R1:W-:Y:S04]  /*0f80*/  STS.U16 [R8+UR13+0xe00], R89 ;  /* 0x000e005908007988 */ /* 0x0003e8000800040d */
[----:B------:R-:W-:Y:S04]  /*0f90*/  STS.U16 [R8+UR13+0x1e40], R91 ;  /* 0x001e405b08007988 */ /* 0x000fe8000800040d */
[----:B------:R2:W-:Y:S01]  /*0fa0*/  STS.U16 [R8+UR13+0x1e00], R93 ;  /* 0x001e005d08007988 */ /* 0x0005e2000800040d */
[----:B------:R-:W-:Y:S06]  /*0fb0*/  BAR.SYNC.DEFER_BLOCKING 0x0 ;  /* 0x0000000000007b1d */ /* 0x000fec0000010000 */
[----:B0-----:R-:W-:-:S06]  /*0fc0*/  WARPGROUP.ARRIVE ;  /* 0x00000000000079c5 */ /* 0x001fcc0000000000 */
[----:B------:R-:W-:Y:S01]  /*0fd0*/  HGMMA.64x128x16.F32.BF16 R24, gdesc[UR16].tnspB, RZ, !UPT ;  /* 0x41e00000101879f0 */ /* 0x000fe2000c7018ff */
[----:B------:R-:W-:Y:S01]  /*0fe0*/  UMOV UR8, 0xfffffffe ;  /* 0xfffffffe00087882 */ /* 0x000fe20000000000 */
[----:B------:R-:W-:Y:S01]  /*0ff0*/  UMOV UR9, 0x7fffffdf ;  /* 0x7fffffdf00097882 */ /* 0x000fe20000000000 */
[----:B------:R-:W-:Y:S01]  /*1000*/  UMOV UR10, 0x1000080 ;  /* 0x01000080000a7882 */ /* 0x000fe20000000000 */
[----:B------:R-:W-:Y:S01]  /*1010*/  UMOV UR11, 0x40000040 ;  /* 0x40000040000b7882 */ /* 0x000fe20000000000 */
[----:B------:R-:W-:Y:S01]  /*1020*/  UMOV UR7, URZ ;  /* 0x0000003f00077c82 */ /* 0x000fe20008000000 */
[----:B------:R-:W-:Y:S01]  /*1030*/  UMOV UR5, URZ ;  /* 0x0000003f00057c82 */ /* 0x000fe20008000000 */
[----:B------:R-:W-:Y:S02]  /*1040*/  UIADD3.64 UR6, UR6, UR10, URZ ;  /* 0x0000000a06067297 */ /* 0x000fe4000fffe03f */
[----:B------:R-:W-:-:S09]  /*1050*/  UIADD3.64 UR4, UR4, -UR8, URZ ;  /* 0x8000000804047297 */ /* 0x000fd2000fffe03f */
[----:B------:R-:W-:Y:S01]  /*1060*/  HGMMA.64x128x16.F32.BF16 R24, gdesc[UR4].tnspB, R24, gsb0 ;  /* 0x41e00000041879f0 */ /* 0x000fe20008001818 */
[----:B------:R-:W-:Y:S02]  /*1070*/  R2UR UR12, R11 ;  /* 0x000000000b0c72ca */ /* 0x000fe400000e0000 */
[----:B-1----:R-:W-:-:S11]  /*1080*/  LOP3.LUT R89, R5, 0x10, RZ, 0x3c, !PT ;  /* 0x0000001005597812 */ /* 0x002fd600078e3cff */
[----:B------:R-:W-:Y:S01]  /*1090*/  ULEA UR12, UR12, UR13, 0x1 ;  /* 0x0000000d0c0c7291 */ /* 0x000fe2000f8e083f */
[----:B------:R-:W-:Y:S02]  /*10a0*/  WARPGROUP.DEPBAR.LE gsb0, 0x0 ;  /* 0x00008000000079c5 */ /* 0x000fe40000010000 */
[----:B------:R-:W-:Y:S02]  /*10b0*/  IMAD.MOV.U32 R16, RZ, RZ, R24 ;  /* 0x000000ffff107224 */ /* 0x000fe400078e0018 */
[----:B------:R-:W-:Y:S02]  /*10c0*/  IMAD.MOV.U32 R17, RZ, RZ, R26 ;  /* 0x000000ffff117224 */ /* 0x000fe400078e001a */
[----:B------:R-:W-:Y:S02]  /*10d0*/  IMAD.MOV.U32 R18, RZ, RZ, R40 ;  /* 0x000000ffff127224 */ /* 0x000fe400078e0028 */
[----:B------:R-:W-:Y:S01]  /*10e0*/  IMAD.MOV.U32 R19, RZ, RZ, R42 ;  /* 0x000000ffff137224 */ /* 0x000fe200078e002a */
[----:B------:R-:W-:Y:S01]  /*10f0*/  BAR.SYNC.DEFER_BLOCKING 0x0 ;  /* 0x0000000000007b1d */ /* 0x000fe20000010000 */
[----:B------:R-:W-:-:S02]  /*1100*/  IMAD.MOV.U32 R20, RZ, RZ, R28 ;  /* 0x000000ffff147224 */ /* 0x000fc400078e001c */
[----:B------:R-:W-:Y:S02]  /*1110*/  IMAD.MOV.U32 R21, RZ, RZ, R30 ;  /* 0x000000ffff157224 */ /* 0x000fe400078e001e */
[----:B------:R-:W-:Y:S02]  /*1120*/  IMAD.MOV.U32 R22, RZ, RZ, R44 ;  /* 0x000000ffff167224 */ /* 0x000fe400078e002c */
[----:B------:R-:W-:Y:S02]  /*1130*/  IMAD.MOV.U32 R23, RZ, RZ, R46 ;  /* 0x000000ffff177224 */ /* 0x000fe400078e002e */
[----:B--2---:R-:W-:Y:S02]  /*1140*/  IMAD.MOV.U32 R8, RZ, RZ, R32 ;  /* 0x000000ffff087224 */ /* 0x004fe400078e0020 */
[----:B------:R-:W-:Y:S02]  /*1150*/  IMAD.MOV.U32 R9, RZ, RZ, R34 ;  /* 0x000000ffff097224 */ /* 0x000fe400078e0022 */
[----:B------:R-:W-:-:S02]  /*1160*/  IMAD.MOV.U32 R10, RZ, RZ, R48 ;  /* 0x000000ffff0a7224 */ /* 0x000fc400078e0030 */
[----:B------:R-:W-:Y:S02]  /*1170*/  IMAD.MOV.U32 R11, RZ, RZ, R50 ;  /* 0x000000ffff0b7224 */ /* 0x000fe400078e0032 */
[----:B------:R-:W-:Y:S02]  /*1180*/  IMAD.MOV.U32 R12, RZ, RZ, R36 ;  /* 0x000000ffff0c7224 */ /* 0x000fe400078e0024 */
[----:B------:R-:W-:Y:S02]  /*1190*/  IMAD.MOV.U32 R13, RZ, RZ, R38 ;  /* 0x000000ffff0d7224 */ /* 0x000fe400078e0026 */
[----:B------:R-:W-:Y:S02]  /*11a0*/  IMAD.MOV.U32 R14, RZ, RZ, R52 ;  /* 0x000000ffff0e7224 */ /* 0x000fe400078e0034 */
[----:B------:R-:W-:Y:S01]  /*11b0*/  IMAD.MOV.U32 R15, RZ, RZ, R54 ;  /* 0x000000ffff0f7224 */ /* 0x000fe200078e0036 */
[----:B------:R0:W-:Y:S01]  /*11c0*/  STS.128 [R5+UR13], R16 ;  /* 0x0000001005007988 */ /* 0x0001e20008000c0d */
[----:B------:R-:W-:-:S03]  /*11d0*/  IMAD.MOV.U32 R24, RZ, RZ, R33 ;  /* 0x000000ffff187224 */ /* 0x000fc600078e0021 */
[----:B------:R1:W-:Y:S01]  /*11e0*/  STS.128 [R5+UR13+0x800], R20 ;  /* 0x0008001405007988 */ /* 0x0003e20008000c0d */
[----:B------:R-:W-:Y:S02]  /*11f0*/  IMAD.MOV.U32 R26, RZ, RZ, R49 ;  /* 0x000000ffff1a7224 */ /* 0x000fe400078e0031 */
[----:B------:R-:W-:Y:S02]  /*1200*/  IMAD.MOV.U32 R28, RZ, RZ, R37 ;  /* 0x000000ffff1c7224 */ /* 0x000fe400078e0025 */
[----:B------:R-:W-:Y:S01]  /*1210*/  IMAD.MOV.U32 R30, RZ, RZ, R53 ;  /* 0x000000ffff1e7224 */ /* 0x000fe200078e0035 */
[----:B------:R-:W-:Y:S01]  /*1220*/  STS.128 [R5+UR13+0x1000], R8 ;  /* 0x0010000805007988 */ /* 0x000fe20008000c0d */
[----:B0-----:R-:W-:Y:S02]  /*1230*/  IMAD.MOV.U32 R16, RZ, RZ, R25 ;  /* 0x000000ffff107224 */ /* 0x001fe400078e0019 */
[----:B------:R-:W-:Y:S02]  /*1240*/  IMAD.MOV.U32 R17, RZ, RZ, R27 ;  /* 0x000000ffff117224 */ /* 0x000fe400078e001b */
[----:B-1----:R-:W-:Y:S01]  /*1250*/  IMAD.MOV.U32 R20, RZ, RZ, R29 ;  /* 0x000000ffff147224 */ /* 0x002fe200078e001d */
[----:B------:R-:W-:Y:S01]  /*1260*/  MOV R22, R45 ;  /* 0x0000002d00167202 */ /* 0x000fe20000000f00 */
[----:B------:R-:W-:-:S02]  /*1270*/  IMAD.MOV.U32 R21, RZ, RZ, R31 ;  /* 0x000000ffff157224 */ /* 0x000fc400078e001f */
[----:B------:R-:W-:Y:S02]  /*1280*/  IMAD.MOV.U32 R18, RZ, RZ, R41 ;  /* 0x000000ffff127224 */ /* 0x000fe400078e0029 */
[----:B------:R-:W-:Y:S02]  /*1290*/  IMAD.MOV.U32 R19, RZ, RZ, R43 ;  /* 0x000000ffff137224 */ /* 0x000fe400078e002b */
[----:B------:R-:W-:Y:S02]  /*12a0*/  IMAD.MOV.U32 R23, RZ, RZ, R47 ;  /* 0x000000ffff177224 */ /* 0x000fe400078e002f */
[----:B------:R-:W-:Y:S02]  /*12b0*/  IMAD.MOV.U32 R25, RZ, RZ, R35 ;  /* 0x000000ffff197224 */ /* 0x000fe400078e0023 */
[----:B------:R-:W-:Y:S02]  /*12c0*/  IMAD.MOV.U32 R27, RZ, RZ, R51 ;  /* 0x000000ffff1b7224 */ /* 0x000fe400078e0033 */
[----:B------:R-:W-:-:S02]  /*12d0*/  IMAD.MOV.U32 R29, RZ, RZ, R39 ;  /* 0x000000ffff1d7224 */ /* 0x000fc400078e0027 */
[----:B------:R-:W-:Y:S01]  /*12e0*/  IMAD.MOV.U32 R31, RZ, RZ, R55 ;  /* 0x000000ffff1f7224 */ /* 0x000fe200078e0037 */
[----:B------:R-:W-:Y:S04]  /*12f0*/  STS.128 [R5+UR13+0x1800], R12 ;  /* 0x0018000c05007988 */ /* 0x000fe80008000c0d */
[----:B------:R-:W-:Y:S04]  /*1300*/  STS.128 [R89+UR13], R16 ;  /* 0x0000001059007988 */ /* 0x000fe80008000c0d */
[----:B------:R-:W-:Y:S04]  /*1310*/  STS.128 [R89+UR13+0x800], R20 ;  /* 0x0008001459007988 */ /* 0x000fe80008000c0d */
[----:B------:R-:W-:Y:S04]  /*1320*/  STS.128 [R89+UR13+0x1000], R24 ;  /* 0x0010001859007988 */ /* 0x000fe80008000c0d */
[----:B------:R-:W-:Y:S01]  /*1330*/  STS.128 [R89+UR13+0x1800], R28 ;  /* 0x0018001c59007988 */ /* 0x000fe20008000c0d */
[----:B------:R-:W-:Y:S01]  /*1340*/  BAR.SYNC.DEFER_BLOCKING 0x0 ;  /* 0x0000000000007b1d */ /* 0x000fe20000010000 */
[----:B------:R-:W-:-:S02]  /*1350*/  IMAD.MOV.U32 R40, RZ, RZ, R56 ;  /* 0x000000ffff287224 */ /* 0x000fc400078e0038 */
[----:B------:R-:W-:-:S03]  /*1360*/  IMAD.MOV.U32 R41, RZ, RZ, R58 ;  /* 0x000000ffff297224 */ /* 0x000fc600078e003a */
[----:B------:R-:W-:Y:S04]  /*1370*/  LDS.128 R8, [R3+UR12] ;  /* 0x0000000c03087984 */ /* 0x000fe80008000c00 */
[----:B------:R-:W-:Y:S04]  /*1380*/  LDS.128 R12, [R3+UR12+0x100] ;  /* 0x0001000c030c7984 */ /* 0x000fe80008000c00 */
[----:B------:R-:W-:Y:S04]  /*1390*/  LDS.128 R16, [R3+UR12+0x200] ;  /* 0x0002000c03107984 */ /* 0x000fe80008000c00 */
[----:B------:R-:W-:Y:S04]  /*13a0*/  LDS.128 R20, [R3+UR12+0x300] ;  /* 0x0003000c03147984 */ /* 0x000fe80008000c00 */
[----:B------:R-:W-:Y:S04]  /*13b0*/  LDS.128 R24, [R3+UR12+0x400] ;  /* 0x0004000c03187984 */ /* 0x000fe80008000c00 */
[----:B------:R-:W-:Y:S04]  /*13c0*/  LDS.128 R28, [R3+UR12+0x500] ;  /* 0x0005000c031c7984 */ /* 0x000fe80008000c00 */
[----:B------:R-:W-:Y:S04]  /*13d0*/  LDS.128 R32, [R3+UR12+0x600] ;  /* 0x0006000c03207984 */ /* 0x000fe80008000c00 */
[----:B------:R-:W-:Y:S01]  /*13e0*/  LDS.128 R36, [R3+UR12+0x700] ;  /* 0x0007000c03247984 */ /* 0x000fe20008000c00 */
[----:B------:R-:W-:-:S02]  /*13f0*/  IMAD.MOV.U32 R42, RZ, RZ, R72 ;  /* 0x000000ffff2a7224 */ /* 0x000fc400078e0048 */
[----:B------:R-:W-:Y:S01]  /*1400*/  IMAD.MOV.U32 R43, RZ, RZ, R74 ;  /* 0x000000ffff2b7224 */ /* 0x000fe200078e004a */
[----:B------:R-:W-:Y:S01]  /*1410*/  BAR.SYNC.DEFER_BLOCKING 0x0 ;  /* 0x0000000000007b1d */ /* 0x000fe20000010000 */
[----:B------:R-:W-:Y:S02]  /*1420*/  IMAD.MOV.U32 R44, RZ, RZ, R60 ;  /* 0x000000ffff2c7224 */ /* 0x000fe400078e003c */
[----:B------:R-:W-:Y:S02]  /*1430*/  IMAD.MOV.U32 R45, RZ, RZ, R62 ;  /* 0x000000ffff2d7224 */ /* 0x000fe400078e003e */
[----:B------:R-:W-:Y:S02]  /*1440*/  IMAD.MOV.U32 R46, RZ, RZ, R76 ;  /* 0x000000ffff2e7224 */ /* 0x000fe400078e004c */
[----:B------:R-:W-:Y:S02]  /*1450*/  IMAD.MOV.U32 R47, RZ, RZ, R78 ;  /* 0x000000ffff2f7224 */ /* 0x000fe400078e004e */
[----:B------:R-:W-:-:S02]  /*1460*/  IMAD.MOV.U32 R48, RZ, RZ, R64 ;  /* 0x000000ffff307224 */ /* 0x000fc400078e0040 */
[----:B------:R-:W-:Y:S02]  /*1470*/  IMAD.MOV.U32 R49, RZ, RZ, R66 ;  /* 0x000000ffff317224 */ /* 0x000fe400078e0042 */
        /* <DEDUP_REMOVED lines=9> */
[----:B------:R-:W-:Y:S01]  /*1510*/  IMAD.MOV.U32 R58, RZ, RZ, R85 ;  /* 0x000000ffff3a7224 */ /* 0x000fe200078e0055 */
[----:B------:R2:W-:Y:S01]  /*1520*/  STS.128 [R5+UR13+0x1000], R48 ;  /* 0x0010003005007988 */ /* 0x0005e20008000c0d */
[----:B0-----:R-:W-:Y:S02]  /*1530*/  IMAD.MOV.U32 R40, RZ, RZ, R68 ;  /* 0x000000ffff287224 */ /* 0x001fe400078e0044 */
[----:B------:R-:W-:Y:S02]  /*1540*/  IMAD.MOV.U32 R41, RZ, RZ, R70 ;  /* 0x000000ffff297224 */ /* 0x000fe400078e0046 */
[----:B------:R-:W-:Y:S01]  /*1550*/  IMAD.MOV.U32 R42, RZ, RZ, R84 ;  /* 0x000000ffff2a7224 */ /* 0x000fe200078e0054 */
[----:B-1----:R-:W-:Y:S01]  /*1560*/  MOV R44, R57 ;  /* 0x00000039002c7202 */ /* 0x002fe20000000f00 */
        /* <DEDUP_REMOVED lines=8> */
[----:B------:R-:W-:Y:S01]  /*15f0*/  IMAD.MOV.U32 R57, RZ, RZ, R71 ;  /* 0x000000ffff397224 */ /* 0x000fe200078e0047 */
[----:B------:R0:W-:Y:S01]  /*1600*/  STS.128 [R5+UR13+0x1800], R40 ;  /* 0x0018002805007988 */ /* 0x0001e20008000c0d */
[----:B------:R-:W-:Y:S01]  /*1610*/  IMAD.MOV.U32 R59, RZ, RZ, R87 ;  /* 0x000000ffff3b7224 */ /* 0x000fe200078e0057 */
[----:B------:R-:W1:Y:S02]  /*1620*/  LDC.64 R74, c[0x0][0x220] ;  /* 0x00008800ff4a7b82 */ /* 0x000e640000000a00 */
[----:B------:R-:W-:Y:S04]  /*1630*/  STS.128 [R89+UR13], R44 ;  /* 0x0000002c59007988 */ /* 0x000fe80008000c0d */
[----:B------:R-:W-:Y:S04]  /*1640*/  STS.128 [R89+UR13+0x800], R52 ;  /* 0x0008003459007988 */ /* 0x000fe80008000c0d */
[----:B------:R-:W-:Y:S04]  /*1650*/  STS.128 [R89+UR13+0x1000], R48 ;  /* 0x0010003059007988 */ /* 0x000fe80008000c0d */
[----:B------:R2:W-:Y:S01]  /*1660*/  STS.128 [R89+UR13+0x1800], R56 ;  /* 0x0018003859007988 */ /* 0x0005e20008000c0d */
[----:B------:R-:W-:Y:S06]  /*1670*/  BAR.SYNC.DEFER_BLOCKING 0x0 ;  /* 0x0000000000007b1d */ /* 0x000fec0000010000 */
[----:B------:R-:W3:Y:S01]  /*1680*/  S2R R72, SR_TID.X ;  /* 0x0000000000487919 */ /* 0x000ee20000002100 */
[----:B------:R-:W4:Y:S04]  /*1690*/  LDS.128 R64, [R3+UR12] ;  /* 0x0000000c03407984 */ /* 0x000f280008000c00 */
[----:B------:R-:W5:Y:S01]  /*16a0*/  LDS.128 R60, [R3+UR12+0x100] ;  /* 0x0001000c033c7984 */ /* 0x000f620008000c00 */
[----:B---3--:R-:W-:-:S02]  /*16b0*/  SHF.R.U32.HI R68, RZ, 0x5, R72 ;  /* 0x00000005ff447819 */ /* 0x008fc40000011648 */
[----:B------:R-:W-:Y:S02]  /*16c0*/  LOP3.LUT R69, R72, 0x60, RZ, 0xc0, !PT ;  /* 0x0000006048457812 */ /* 0x000fe400078ec0ff */
[----:B0-----:R-:W-:Y:S02]  /*16d0*/  SGXT.U32 R5, R68, 0x2 ;  /* 0x000000024405781a */ /* 0x001fe40000000000 */
[----:B-1----:R-:W-:Y:S02]  /*16e0*/  LEA R40, P0, R69, R74, 0x4 ;  /* 0x0000004a45287211 */ /* 0x002fe400078020ff */
[----:B------:R-:W-:Y:S02]  /*16f0*/  LOP3.LUT R43, R5, 0x4, RZ, 0xfc, !PT ;  /* 0x00000004052b7812 */ /* 0x000fe400078efcff */
[----:B------:R-:W-:Y:S02]  /*1700*/  LEA.HI.X R41, R7, R75, RZ, 0x2, P0 ;  /* 0x0000004b07297211 */ /* 0x000fe400000f14ff */
[----:B------:R-:W-:-:S02]  /*1710*/  LOP3.LUT R71, R72, 0x1f, RZ, 0xc0, !PT ;  /* 0x0000001f48477812 */ /* 0x000fc400078ec0ff */
[-C--:B------:R-:W-:Y:S02]  /*1720*/  LEA R42, P0, R43, R74.reuse, 0x9 ;  /* 0x0000004a2b2a7211 */ /* 0x080fe400078048ff */
[----:B--2---:R-:W-:Y:S01]  /*1730*/  LOP3.LUT R59, R5, 0x8, RZ, 0xfc, !PT ;  /* 0x00000008053b7812 */ /* 0x004fe200078efcff */
[----:B------:R-:W-:Y:S01]  /*1740*/  IMAD.WIDE.U32 R40, R71, 0x4, R40 ;  /* 0x0000000447287825 */ /* 0x000fe200078e0028 */
[----:B------:R-:W-:Y:S02]  /*1750*/  LEA.HI.X R43, R92, R75, RZ, 0x2, P0 ;  /* 0x0000004b5c2b7211 */ /* 0x000fe400000f14ff */
[C---:B------:R-:W-:Y:S02]  /*1760*/  LOP3.LUT R81, R5.reuse, 0xc, RZ, 0xfc, !PT ;  /* 0x0000000c05517812 */ /* 0x040fe400078efcff */
[----:B------:R-:W-:Y:S02]  /*1770*/  LOP3.LUT R51, R5, 0x20, RZ, 0xfc, !PT ;  /* 0x0000002005337812 */ /* 0x000fe400078efcff */
[----:B------:R-:W-:-:S02]  /*1780*/  LEA R58, P0, R59, R74, 0x9 ;  /* 0x0000004a3b3a7211 */ /* 0x000fc400078048ff */
[C---:B------:R-:W-:Y:S02]  /*1790*/  LOP3.LUT R57, R5.reuse, 0x10, RZ, 0xfc, !PT ;  /* 0x0000001005397812 */ /* 0x040fe400078efcff */
[C---:B------:R-:W-:Y:S02]  /*17a0*/  LOP3.LUT R45, R5.reuse, 0x14, RZ, 0xfc, !PT ;  /* 0x00000014052d7812 */ /* 0x040fe400078efcff */
[C---:B------:R-:W-:Y:S02]  /*17b0*/  LOP3.LUT R47, R5.reuse, 0x18, RZ, 0xfc, !PT ;  /* 0x00000018052f7812 */ /* 0x040fe400078efcff */
[C---:B------:R-:W-:Y:S01]  /*17c0*/  LOP3.LUT R49, R5.reuse, 0x1c, RZ, 0xfc, !PT ;  /* 0x0000001c05317812 */ /* 0x040fe200078efcff */
[----:B----4-:R0:W-:Y:S01]  /*17d0*/  STG.E desc[UR14][R40.64+0x100], R64 ;  /* 0x0001004028007986 */ /* 0x0101e2000c10190e */
[----:B------:R-:W-:Y:S01]  /*17e0*/  LOP3.LUT R73, R5, 0x30, RZ, 0xfc, !PT ;  /* 0x0000003005497812 */ /* 0x000fe200078efcff */
[----:B------:R-:W-:Y:S01]  /*17f0*/  IMAD.WIDE.U32 R42, R71, 0x4, R42 ;  /* 0x00000004472a7825 */ /* 0x000fe200078e002a */
[----:B------:R-:W-:-:S02]  /*1800*/  LOP3.LUT R77, R5, 0x34, RZ, 0xfc, !PT ;  /* 0x00000034054d7812 */ /* 0x000fc400078efcff */
[----:B------:R-:W-:Y:S02]  /*1810*/  LEA R80, P4, R81, R74, 0x9 ;  /* 0x0000004a51507211 */ /* 0x000fe400078848ff */
[----:B------:R-:W-:Y:S02]  /*1820*/  LEA.HI.X R59, R90, R75, RZ, 0x2, P0 ;  /* 0x0000004b5a3b7211 */ /* 0x000fe400000f14ff */
[C---:B------:R-:W-:Y:S02]  /*1830*/  LOP3.LUT R53, R5.reuse, 0x24, RZ, 0xfc, !PT ;  /* 0x0000002405357812 */ /* 0x040fe400078efcff */
[----:B------:R-:W-:Y:S01]  /*1840*/  LOP3.LUT R55, R5, 0x28, RZ, 0xfc, !PT ;  /* 0x0000002805377812 */ /* 0x000fe200078efcff */
[----:B0-----:R-:W-:Y:S01]  /*1850*/  IMAD.SHL.U32 R64, R51, 0x80, RZ ;  /* 0x0000008033407824 */ /* 0x001fe200078e00ff */
[C---:B------:R-:W-:Y:S02]  /*1860*/  LOP3.LUT R69, R5.reuse, 0x2c, RZ, 0xfc, !PT ;  /* 0x0000002c05457812 */ /* 0x040fe400078efcff */
[----:B------:R-:W-:-:S02]  /*1870*/  LOP3.LUT R79, R5, 0x38, RZ, 0xfc, !PT ;  /* 0x00000038054f7812 */ /* 0x000fc400078efcff */
[-C--:B------:R-:W-:Y:S02]  /*1880*/  LEA R56, P3, R57, R74.reuse, 0x9 ;  /* 0x0000004a39387211 */ /* 0x080fe400078648ff */
[-C--:B------:R-:W-:Y:S02]  /*1890*/  LEA R44, P6, R45, R74.reuse, 0x9 ;  /* 0x0000004a2d2c7211 */ /* 0x080fe400078c48ff */
[-C--:B------:R-:W-:Y:S02]  /*18a0*/  LEA R46, P5, R47, R74.reuse, 0x9 ;  /* 0x0000004a2f2e7211 */ /* 0x080fe400078a48ff */
[-C--:B------:R-:W-:Y:S02]  /*18b0*/  LEA R48, P2, R49, R74.reuse, 0x9 ;  /* 0x0000004a31307211 */ /* 0x080fe400078448ff */
[----:B------:R-:W-:Y:S02]  /*18c0*/  LOP3.LUT R5, R5, 0x3c, RZ, 0xfc, !PT ;  /* 0x0000003c05057812 */ /* 0x000fe400078efcff */
[----:B------:R-:W-:Y:S01]  /*18d0*/  LEA R50, P1, R51, R74, 0x9 ;  /* 0x0000004a33327211 */ /* 0x000fe200078248ff */
[----:B------:R0:W-:Y:S01]  /*18e0*/  STG.E desc[UR14][R40.64], R8 ;  /* 0x0000000828007986 */ /* 0x0001e2000c10190e */
[-C--:B------:R-:W-:Y:S01]  /*18f0*/  LEA.HI.X R81, R88, R75.reuse, RZ, 0x2, P4 ;  /* 0x0000004b58517211 */ /* 0x080fe200020f14ff */
[----:B------:R-:W-:Y:S01]  /*1900*/  IMAD.WIDE.U32 R58, R71, 0x4, R58 ;  /* 0x00000004473a7825 */ /* 0x000fe200078e003a */
[-C--:B------:R-:W-:Y:S01]  /*1910*/  LEA.HI.X R57, R6, R75.reuse, RZ, 0x2, P3 ;  /* 0x0000004b06397211 */ /* 0x080fe200018f14ff */
[----:B------:R1:W-:Y:S01]  /*1920*/  STG.E desc[UR14][R40.64+0x80], R10 ;  /* 0x0000800a28007986 */ /* 0x0003e2000c10190e */
[----:B------:R-:W-:-:S02]  /*1930*/  LEA.HI.X R45, R0, R75, RZ, 0x2, P6 ;  /* 0x0000004b002d7211 */ /* 0x000fc400030f14ff */
[-C--:B------:R-:W-:Y:S01]  /*1940*/  LEA.HI.X R47, R4, R75.reuse, RZ, 0x2, P5 ;  /* 0x0000004b042f7211 */ /* 0x080fe200028f14ff */
[----:B------:R-:W-:Y:S01]  /*1950*/  STG.E desc[UR14][R40.64+0x180], R66 ;  /* 0x0001804228007986 */ /* 0x000fe2000c10190e */
[----:B------:R-:W-:Y:S01]  /*1960*/  LEA.HI.X R49, R2, R75, RZ, 0x2, P2 ;  /* 0x0000004b02317211 */ /* 0x000fe200010f14ff */
[----:B------:R-:W-:Y:S01]  /*1970*/  IMAD.SHL.U32 R0, R5, 0x80, RZ ;  /* 0x0000008005007824 */ /* 0x000fe200078e00ff */
[-C--:B------:R-:W-:Y:S01]  /*1980*/  LEA R52, P0, R53, R74.reuse, 0x9 ;  /* 0x0000004a35347211 */ /* 0x080fe200078048ff */
[----:B0-----:R-:W-:Y:S01]  /*1990*/  IMAD.SHL.U32 R8, R73, 0x80, RZ ;  /* 0x0000008049087824 */ /* 0x001fe200078e00ff */
[----:B------:R-:W-:Y:S01]  /*19a0*/  STG.E desc[UR14][R42.64], R12 ;  /* 0x0000000c2a007986 */ /* 0x000fe2000c10190e */
[-C--:B------:R-:W-:Y:S01]  /*19b0*/  LEA R54, P4, R55, R74.reuse, 0x9 ;  /* 0x0000004a37367211 */ /* 0x080fe200078848ff */
[----:B-1----:R-:W-:Y:S02]  /*19c0*/  IMAD.SHL.U32 R10, R77, 0x80, RZ ;  /* 0x000000804d0a7824 */ /* 0x002fe400078e00ff */
[----:B------:R0:W-:Y:S01]  /*19d0*/  STG.E desc[UR14][R42.64+0x80], R14 ;  /* 0x0000800e2a007986 */ /* 0x0001e2000c10190e */
[----:B------:R-:W-:-:S02]  /*19e0*/  LEA R68, P3, R69, R74, 0x9 ;  /* 0x0000004a45447211 */ /* 0x000fc400078648ff */
[-C--:B------:R-:W-:Y:S01]  /*19f0*/  LEA R72, P6, R73, R74.reuse, 0x9 ;  /* 0x0000004a49487211 */ /* 0x080fe200078c48ff */
[----:B-----5:R-:W-:Y:S01]  /*1a00*/  STG.E desc[UR14][R42.64+0x100], R60 ;  /* 0x0001003c2a007986 */ /* 0x020fe2000c10190e */
[-C--:B------:R-:W-:Y:S02]  /*1a10*/  LEA R76, P5, R77, R74.reuse, 0x9 ;  /* 0x0000004a4d4c7211 */ /* 0x080fe400078a48ff */
[-C--:B------:R-:W-:Y:S01]  /*1a20*/  LEA R78, P2, R79, R74.reuse, 0x9 ;  /* 0x0000004a4f4e7211 */ /* 0x080fe200078448ff */
[----:B------:R-:W-:Y:S01]  /*1a30*/  STG.E desc[UR14][R42.64+0x180], R62 ;  /* 0x0001803e2a007986 */ /* 0x000fe2000c10190e */
[-C--:B------:R-:W-:Y:S02]  /*1a40*/  LEA.HI.X R51, R64, R75.reuse, RZ, 0x2, P1 ;  /* 0x0000004b40337211 */ /* 0x080fe400008f14ff */
[----:B------:R-:W-:Y:S01]  /*1a50*/  LEA R74, P1, R5, R74, 0x9 ;  /* 0x0000004a054a7211 */ /* 0x000fe200078248ff */
[----:B------:R-:W1:Y:S01]  /*1a60*/  LDS.128 R40, [R3+UR12+0x200] ;  /* 0x0002000c03287984 */ /* 0x000e620008000c00 */
[----:B0-----:R-:W-:Y:S01]  /*1a70*/  IMAD.SHL.U32 R14, R53, 0x80, RZ ;  /* 0x00000080350e7824 */ /* 0x001fe200078e00ff */
[-C--:B------:R-:W-:Y:S01]  /*1a80*/  LEA.HI.X R73, R8, R75.reuse, RZ, 0x2, P6 ;  /* 0x0000004b08497211 */ /* 0x080fe200030f14ff */
[----:B------:R-:W-:Y:S01]  /*1a90*/  IMAD.SHL.U32 R12, R79, 0x80, RZ ;  /* 0x000000804f0c7824 */ /* 0x000fe200078e00ff */
[----:B------:R-:W0:Y:S01]  /*1aa0*/  LDS.128 R4, [R3+UR12+0x300] ;  /* 0x0003000c03047984 */ /* 0x000e220008000c00 */
[----:B------:R-:W-:Y:S01]  /*1ab0*/  IMAD.WIDE.U32 R80, R71, 0x4, R80 ;  /* 0x0000000447507825 */ /* 0x000fe200078e0050 */
[----:B------:R-:W-:-:S02]  /*1ac0*/  LEA.HI.X R77, R10, R75, RZ, 0x2, P5 ;  /* 0x0000004b0a4d7211 */ /* 0x000fc400028f14ff */
[----:B------:R-:W-:Y:S01]  /*1ad0*/  STG.E desc[UR14][R58.64], R9 ;  /* 0x000000093a007986 */ /* 0x000fe2000c10190e */
[----:B------:R-:W-:-:S03]  /*1ae0*/  IMAD.WIDE.U32 R82, R71, 0x4, R56 ;  /* 0x0000000447527825 */ /* 0x000fc600078e0038 */
[----:B------:R-:W-:Y:S01]  /*1af0*/  STG.E desc[UR14][R58.64+0x80], R11 ;  /* 0x0000800b3a007986 */ /* 0x000fe2000c10190e */
[----:B------:R-:W-:-:S03]  /*1b00*/  LEA.HI.X R53, R14, R75, RZ, 0x2, P0 ;  /* 0x0000004b0e357211 */ /* 0x000fc600000f14ff */
[----:B------:R2:W-:Y:S01]  /*1b10*/  STG.E desc[UR14][R58.64+0x100], R65 ;  /* 0x000100413a007986 */ /* 0x0005e2000c10190e */
[----:B------:R-:W-:-:S03]  /*1b20*/  LEA.HI.X R79, R12, R75, RZ, 0x2, P2 ;  /* 0x0000004b0c4f7211 */ /* 0x000fc600010f14ff */
[----:B------:R3:W-:Y:S04]  /*1b30*/  STG.E desc[UR14][R58.64+0x180], R67 ;  /* 0x000180433a007986 */ /* 0x0007e8000c10190e */
[----:B------:R-:W4:Y:S04]  /*1b40*/  LDS.128 R8, [R3+UR12+0x400] ;  /* 0x0004000c03087984 */ /* 0x000f280008000c00 */
[----:B------:R-:W5:Y:S01]  /*1b50*/  LDS.128 R56, [R3+UR12+0x500] ;  /* 0x0005000c03387984 */ /* 0x000f620008000c00 */
[----:B--2---:R-:W-:-:S03]  /*1b60*/  IMAD.WIDE.U32 R64, R71, 0x4, R44 ;  /* 0x0000000447407825 */ /* 0x004fc600078e002c */
[----:B------:R-:W-:Y:S01]  /*1b70*/  STG.E desc[UR14][R80.64], R13 ;  /* 0x0000000d50007986 */ /* 0x000fe2000c10190e */
[----:B---3--:R-:W-:-:S03]  /*1b80*/  IMAD.WIDE.U32 R66, R71, 0x4, R46 ;  /* 0x0000000447427825 */ /* 0x008fc600078e002e */
[----:B------:R-:W-:Y:S04]  /*1b90*/  STG.E desc[UR14][R80.64+0x80], R15 ;  /* 0x0000800f50007986 */ /* 0x000fe8000c10190e */
[----:B------:R-:W2:Y:S04]  /*1ba0*/  LDS.128 R12, [R3+UR12+0x600] ;  /* 0x0006000c030c7984 */ /* 0x000ea80008000c00 */
[----:B------:R-:W3:Y:S01]  /*1bb0*/  LDS.128 R44, [R3+UR12+0x700] ;  /* 0x0007000c032c7984 */ /* 0x000ee20008000c00 */
[----:B------:R-:W-:Y:S02]  /*1bc0*/  IMAD.SHL.U32 R60, R55, 0x80, RZ ;  /* 0x00000080373c7824 */ /* 0x000fe400078e00ff */
[----:B------:R-:W-:-:S03]  /*1bd0*/  IMAD.SHL.U32 R62, R69, 0x80, RZ ;  /* 0x00000080453e7824 */ /* 0x000fc600078e00ff */
[-C--:B------:R-:W-:Y:S01]  /*1be0*/  LEA.HI.X R55, R60, R75.reuse, RZ, 0x2, P4 ;  /* 0x0000004b3c377211 */ /* 0x080fe200020f14ff */
[C---:B------:R-:W-:Y:S01]  /*1bf0*/  IMAD.WIDE.U32 R48, R71.reuse, 0x4, R48 ;  /* 0x0000000447307825 */ /* 0x040fe200078e0030 */
[-C--:B------:R-:W-:Y:S01]  /*1c00*/  LEA.HI.X R69, R62, R75.reuse, RZ, 0x2, P3 ;  /* 0x0000004b3e457211 */ /* 0x080fe200018f14ff */
[----:B------:R-:W-:Y:S02]  /*1c10*/  STG.E desc[UR14][R80.64+0x100], R61 ;  /* 0x0001003d50007986 */ /* 0x000fe4000c10190e */
[C---:B------:R-:W-:Y:S02]  /*1c20*/  IMAD.WIDE.U32 R50, R71.reuse, 0x4, R50 ;  /* 0x0000000447327825 */ /* 0x040fe400078e0032 */
[----:B------:R-:W-:Y:S01]  /*1c30*/  STG.E desc[UR14][R80.64+0x180], R63 ;  /* 0x0001803f50007986 */ /* 0x000fe2000c10190e */
[----:B------:R-:W-:Y:S01]  /*1c40*/  LEA.HI.X R75, R0, R75, RZ, 0x2, P1 ;  /* 0x0000004b004b7211 */ /* 0x000fe200008f14ff */
[C---:B------:R-:W-:Y:S02]  /*1c50*/  IMAD.WIDE.U32 R52, R71.reuse, 0x4, R52 ;  /* 0x0000000447347825 */ /* 0x040fe400078e0034 */
[----:B------:R-:W-:Y:S02]  /*1c60*/  STG.E desc[UR14][R82.64], R16 ;  /* 0x0000001052007986 */ /* 0x000fe4000c10190e */
[----:B------:R-:W-:-:S02]  /*1c70*/  IMAD.WIDE.U32 R54, R71, 0x4, R54 ;  /* 0x0000000447367825 */ /* 0x000fc400078e0036 */
[----:B------:R-:W-:Y:S02]  /*1c80*/  STG.E desc[UR14][R82.64+0x80], R18 ;  /* 0x0000801252007986 */ /* 0x000fe4000c10190e */
[C---:B------:R-:W-:Y:S02]  /*1c90*/  IMAD.WIDE.U32 R68, R71.reuse, 0x4, R68 ;  /* 0x0000000447447825 */ /* 0x040fe400078e0044 */
[----:B-1----:R-:W-:Y:S04]  /*1ca0*/  STG.E desc[UR14][R82.64+0x100], R40 ;  /* 0x0001002852007986 */ /* 0x002fe8000c10190e */
[----:B------:R-:W-:Y:S01]  /*1cb0*/  STG.E desc[UR14][R82.64+0x180], R42 ;  /* 0x0001802a52007986 */ /* 0x000fe2000c10190e */
[----:B------:R-:W-:-:S03]  /*1cc0*/  IMAD.WIDE.U32 R72, R71, 0x4, R72 ;  /* 0x0000000447487825 */ /* 0x000fc600078e0048 */
[----:B------:R-:W-:Y:S01]  /*1cd0*/  STG.E desc[UR14][R64.64], R20 ;  /* 0x0000001440007986 */ /* 0x000fe2000c10190e */
[----:B------:R-:W-:-:S03]  /*1ce0*/  IMAD.WIDE.U32 R76, R71, 0x4, R76 ;  /* 0x00000004474c7825 */ /* 0x000fc600078e004c */
[----:B------:R-:W-:Y:S04]  /*1cf0*/  STG.E desc[UR14][R64.64+0x80], R22 ;  /* 0x0000801640007986 */ /* 0x000fe8000c10190e */
[----:B0-----:R-:W-:Y:S04]  /*1d00*/  STG.E desc[UR14][R64.64+0x100], R4 ;  /* 0x0001000440007986 */ /* 0x001fe8000c10190e */
[----:B------:R-:W-:Y:S01]  /*1d10*/  STG.E desc[UR14][R64.64+0x180], R6 ;  /* 0x0001800640007986 */ /* 0x000fe2000c10190e */
[----:B------:R-:W-:-:S03]  /*1d20*/  IMAD.WIDE.U32 R78, R71, 0x4, R78 ;  /* 0x00000004474e7825 */ /* 0x000fc600078e004e */
[----:B------:R-:W-:Y:S04]  /*1d30*/  STG.E desc[UR14][R66.64], R17 ;  /* 0x0000001142007986 */ /* 0x000fe8000c10190e */
[----:B------:R-:W-:Y:S04]  /*1d40*/  STG.E desc[UR14][R66.64+0x80], R19 ;  /* 0x0000801342007986 */ /* 0x000fe8000c10190e */
[----:B------:R-:W-:Y:S04]  /*1d50*/  STG.E desc[UR14][R66.64+0x100], R41 ;  /* 0x0001002942007986 */ /* 0x000fe8000c10190e */
[----:B------:R-:W-:Y:S01]  /*1d60*/  STG.E desc[UR14][R66.64+0x180], R43 ;  /* 0x0001802b42007986 */ /* 0x000fe2000c10190e */
[----:B------:R-:W-:-:S03]  /*1d70*/  IMAD.WIDE.U32 R74, R71, 0x4, R74 ;  /* 0x00000004474a7825 */ /* 0x000fc600078e004a */
[----:B------:R-:W-:Y:S04]  /*1d80*/  STG.E desc[UR14][R48.64], R21 ;  /* 0x0000001530007986 */ /* 0x000fe8000c10190e */
[----:B------:R-:W-:Y:S04]  /*1d90*/  STG.E desc[UR14][R48.64+0x80], R23 ;  /* 0x0000801730007986 */ /* 0x000fe8000c10190e */
[----:B------:R-:W-:Y:S04]  /*1da0*/  STG.E desc[UR14][R48.64+0x100], R5 ;  /* 0x0001000530007986 */ /* 0x000fe8000c10190e */
[----:B------:R-:W-:Y:S04]  /*1db0*/  STG.E desc[UR14][R48.64+0x180], R7 ;  /* 0x0001800730007986 */ /* 0x000fe8000c10190e */
[----:B------:R-:W-:Y:S04]  /*1dc0*/  STG.E desc[UR14][R50.64], R24 ;  /* 0x0000001832007986 */ /* 0x000fe8000c10190e */
[----:B------:R-:W-:Y:S04]  /*1dd0*/  STG.E desc[UR14][R50.64+0x80], R26 ;  /* 0x0000801a32007986 */ /* 0x000fe8000c10190e */
[----:B----4-:R-:W-:Y:S04]  /*1de0*/  STG.E desc[UR14][R50.64+0x100], R8 ;  /* 0x0001000832007986 */ /* 0x010fe8000c10190e */
[----:B------:R-:W-:Y:S04]  /*1df0*/  STG.E desc[UR14][R50.64+0x180], R10 ;  /* 0x0001800a32007986 */ /* 0x000fe8000c10190e */
[----:B------:R-:W-:Y:S04]  /*1e00*/  STG.E desc[UR14][R52.64], R28 ;  /* 0x0000001c34007986 */ /* 0x000fe8000c10190e */
[----:B------:R-:W-:Y:S04]  /*1e10*/  STG.E desc[UR14][R52.64+0x80], R30 ;  /* 0x0000801e34007986 */ /* 0x000fe8000c10190e */
[----:B-----5:R-:W-:Y:S04]  /*1e20*/  STG.E desc[UR14][R52.64+0x100], R56 ;  /* 0x0001003834007986 */ /* 0x020fe8000c10190e */
[----:B------:R-:W-:Y:S04]  /*1e30*/  STG.E desc[UR14][R52.64+0x180], R58 ;  /* 0x0001803a34007986 */ /* 0x000fe8000c10190e */
        /* <DEDUP_REMOVED lines=10> */
[----:B--2---:R-:W-:Y:S04]  /*1ee0*/  STG.E desc[UR14][R72.64+0x100], R12 ;  /* 0x0001000c48007986 */ /* 0x004fe8000c10190e */
[----:B------:R-:W-:Y:S04]  /*1ef0*/  STG.E desc[UR14][R72.64+0x180], R14 ;  /* 0x0001800e48007986 */ /* 0x000fe8000c10190e */
[----:B------:R-:W-:Y:S04]  /*1f00*/  STG.E desc[UR14][R76.64], R36 ;  /* 0x000000244c007986 */ /* 0x000fe8000c10190e */
[----:B------:R-:W-:Y:S04]  /*1f10*/  STG.E desc[UR14][R76.64+0x80], R38 ;  /* 0x000080264c007986 */ /* 0x000fe8000c10190e */
[----:B---3--:R-:W-:Y:S04]  /*1f20*/  STG.E desc[UR14][R76.64+0x100], R44 ;  /* 0x0001002c4c007986 */ /* 0x008fe8000c10190e */
        /* <DEDUP_REMOVED lines=8> */
[----:B------:R-:W-:Y:S01]  /*1fb0*/  STG.E desc[UR14][R74.64+0x180], R47 ;  /* 0x0001802f4a007986 */ /* 0x000fe2000c10190e */
[----:B------:R-:W-:Y:S05]  /*1fc0*/  EXIT ;  /* 0x000000000000794d */ /* 0x000fea0003800000 */
.L_x_0:
[----:B------:R-:W-:-:S00]  /*1fd0*/  BRA `(.L_x_0) ;  /* 0xfffffffc00fc7947 */ /* 0x000fc0000383ffff */
[----:B------:R-:W-:-:S00]  /*1fe0*/  NOP ;  /* 0x0000000000007918 */ /* 0x000fc00000000000 */
        /* <DEDUP_REMOVED lines=9> */
.L_x_1:


//--------------------- .nv.shared.gluon_mma      --------------------------
	.section	.nv.shared.gluon_mma,"aw",@nobits
	.sectionflags	@""
	.align	16
	.zero		1024


//--------------------- .nv.shared.reserved.0     --------------------------
	.section	.nv.shared.reserved.0,"aw",@nobits
	.weak		__nv_reservedSMEM_offset_0_alias
	.size		__nv_reservedSMEM_offset_0_alias, 0, 0
	.other		__nv_reservedSMEM_offset_0_alias,@"STO_CUDA_RESERVED_SHARED STV_DEFAULT"
__nv_reservedSMEM_offset_0_alias:
	.zero		0


//--------------------- .nv.constant0.gluon_mma   --------------------------
	.section	.nv.constant0.gluon_mma,"a",@progbits
	.sectionflags	@""
	.align	4
.nv.constant0.gluon_mma:
	.zero		568


//--------------------- SYMBOLS --------------------------

	.type		.nv.reservedSmem.offset0,@object
	.size		.nv.reservedSmem.offset0,0x4
